//
// Generated by NVIDIA NVVM Compiler
//
// Compiler Build ID: CL-36424714
// Cuda compilation tools, release 13.0, V13.0.88
// Based on NVVM 20.0.0
//

.version 9.0
.target sm_100
.address_size 64

	// .globl	_Z6grid3Diiii
.extern .func  (.param .b32 func_retval0) vprintf
(
	.param .b64 vprintf_param_0,
	.param .b64 vprintf_param_1
)
;
.global .align 4 .b8 a[268435456];
.global .align 4 .b8 b[268435456];
.global .align 1 .b8 $str[35] = {97, 114, 114, 97, 121, 32, 115, 105, 122, 101, 32, 32, 32, 37, 51, 100, 32, 120, 32, 37, 51, 100, 32, 120, 32, 37, 51, 100, 32, 61, 32, 37, 100, 10};
.global .align 1 .b8 $str$1[35] = {116, 104, 114, 101, 97, 100, 32, 98, 108, 111, 99, 107, 32, 37, 51, 100, 32, 120, 32, 37, 51, 100, 32, 120, 32, 37, 51, 100, 32, 61, 32, 37, 100, 10};
.global .align 1 .b8 $str$2[35] = {116, 104, 114, 101, 97, 100, 32, 32, 103, 114, 105, 100, 32, 37, 51, 100, 32, 120, 32, 37, 51, 100, 32, 120, 32, 37, 51, 100, 32, 61, 32, 37, 100, 10};
.global .align 1 .b8 $str$3[36] = {116, 111, 116, 97, 108, 32, 110, 117, 109, 98, 101, 114, 32, 111, 102, 32, 116, 104, 114, 101, 97, 100, 115, 32, 105, 110, 32, 103, 114, 105, 100, 32, 37, 100, 10};
.global .align 1 .b8 $str$4[43] = {97, 91, 37, 100, 93, 91, 37, 100, 93, 91, 37, 100, 93, 32, 61, 32, 37, 105, 32, 97, 110, 100, 32, 98, 91, 37, 100, 93, 91, 37, 100, 93, 91, 37, 100, 93, 32, 61, 32, 37, 102, 10};
.global .align 1 .b8 $str$5[70] = {114, 97, 110, 107, 95, 105, 110, 95, 98, 108, 111, 99, 107, 32, 61, 32, 37, 100, 32, 114, 97, 110, 107, 95, 105, 110, 95, 103, 114, 105, 100, 32, 61, 32, 37, 100, 32, 114, 97, 110, 107, 32, 111, 102, 32, 98, 108, 111, 99, 107, 95, 114, 97, 110, 107, 95, 105, 110, 95, 103, 114, 105, 100, 32, 61, 32, 37, 100, 10};

.visible .entry _Z6grid3Diiii(
	.param .u32 _Z6grid3Diiii_param_0,
	.param .u32 _Z6grid3Diiii_param_1,
	.param .u32 _Z6grid3Diiii_param_2,
	.param .u32 _Z6grid3Diiii_param_3
)
{
	.local .align 8 .b8 	__local_depot0[40];
	.reg .b64 	%SP;
	.reg .b64 	%SPL;
	.reg .pred 	%p<7>;
	.reg .b32 	%r<47>;
	.reg .b32 	%f<4>;
	.reg .b64 	%rd<26>;
	.reg .b64 	%fd<2>;

	mov.u64 	%SPL, __local_depot0;
	cvta.local.u64 	%SP, %SPL;
	ld.param.u32 	%r18, [_Z6grid3Diiii_param_0];
	ld.param.u32 	%r22, [_Z6grid3Diiii_param_1];
	ld.param.u32 	%r20, [_Z6grid3Diiii_param_2];
	ld.param.u32 	%r21, [_Z6grid3Diiii_param_3];
	mov.u32 	%r1, %ctaid.x;
	mov.u32 	%r2, %ntid.x;
	mov.u32 	%r3, %tid.x;
	mad.lo.s32 	%r4, %r1, %r2, %r3;
	mov.u32 	%r5, %ctaid.y;
	mov.u32 	%r6, %ntid.y;
	mov.u32 	%r7, %tid.y;
	mad.lo.s32 	%r23, %r5, %r6, %r7;
	mov.u32 	%r9, %ctaid.z;
	mov.u32 	%r10, %ntid.z;
	mov.u32 	%r11, %tid.z;
	mad.lo.s32 	%r12, %r9, %r10, %r11;
	setp.ge.s32 	%p1, %r4, %r18;
	setp.ge.s32 	%p2, %r23, %r22;
	or.pred  	%p3, %p1, %p2;
	setp.ge.s32 	%p4, %r12, %r20;
	or.pred  	%p5, %p3, %p4;
	@%p5 bra 	$L__BB0_3;
	mul.lo.s32 	%r24, %r2, %r6;
	mul.lo.s32 	%r13, %r24, %r10;
	mov.u32 	%r14, %nctaid.x;
	mov.u32 	%r15, %nctaid.y;
	mad.lo.s32 	%r25, %r11, %r6, %r7;
	mad.lo.s32 	%r16, %r25, %r2, %r3;
	mad.lo.s32 	%r26, %r9, %r15, %r5;
	mad.lo.s32 	%r17, %r26, %r14, %r1;
	mad.lo.s32 	%r27, %r17, %r13, %r16;
	mul.wide.u32 	%rd3, %r12, 1048576;
	mov.u64 	%rd4, a;
	add.s64 	%rd5, %rd4, %rd3;
	mul.wide.u32 	%rd6, %r23, 2048;
	add.s64 	%rd7, %rd5, %rd6;
	mul.wide.s32 	%rd8, %r4, 4;
	add.s64 	%rd1, %rd7, %rd8;
	st.global.u32 	[%rd1], %r27;
	cvt.rn.f32.s32 	%f1, %r27;
	sqrt.rn.f32 	%f2, %f1;
	mov.u64 	%rd9, b;
	add.s64 	%rd10, %rd9, %rd3;
	add.s64 	%rd11, %rd10, %rd6;
	add.s64 	%rd2, %rd11, %rd8;
	st.global.f32 	[%rd2], %f2;
	setp.ne.s32 	%p6, %r27, %r21;
	@%p6 bra 	$L__BB0_3;
	mov.u32 	%r28, %nctaid.z;
	mul.lo.s32 	%r29, %r14, %r15;
	mul.lo.s32 	%r30, %r29, %r28;
	add.u64 	%rd12, %SP, 0;
	add.u64 	%rd13, %SPL, 0;
	st.local.v2.u32 	[%rd13], {%r18, %r22};
	mul.lo.s32 	%r31, %r22, %r18;
	mul.lo.s32 	%r32, %r31, %r20;
	st.local.v2.u32 	[%rd13+8], {%r20, %r32};
	mov.u64 	%rd14, $str;
	cvta.global.u64 	%rd15, %rd14;
	{ // callseq 0, 0
	.param .b64 param0;
	st.param.b64 	[param0], %rd15;
	.param .b64 param1;
	st.param.b64 	[param1], %rd12;
	.param .b32 retval0;
	call.uni (retval0), 
	vprintf, 
	(
	param0, 
	param1
	);
	ld.param.b32 	%r33, [retval0];
	} // callseq 0
	st.local.v2.u32 	[%rd13], {%r2, %r6};
	st.local.v2.u32 	[%rd13+8], {%r10, %r13};
	mov.u64 	%rd16, $str$1;
	cvta.global.u64 	%rd17, %rd16;
	{ // callseq 1, 0
	.param .b64 param0;
	st.param.b64 	[param0], %rd17;
	.param .b64 param1;
	st.param.b64 	[param1], %rd12;
	.param .b32 retval0;
	call.uni (retval0), 
	vprintf, 
	(
	param0, 
	param1
	);
	ld.param.b32 	%r35, [retval0];
	} // callseq 1
	st.local.v2.u32 	[%rd13], {%r14, %r15};
	st.local.v2.u32 	[%rd13+8], {%r28, %r30};
	mov.u64 	%rd18, $str$2;
	cvta.global.u64 	%rd19, %rd18;
	{ // callseq 2, 0
	.param .b64 param0;
	st.param.b64 	[param0], %rd19;
	.param .b64 param1;
	st.param.b64 	[param1], %rd12;
	.param .b32 retval0;
	call.uni (retval0), 
	vprintf, 
	(
	param0, 
	param1
	);
	ld.param.b32 	%r37, [retval0];
	} // callseq 2
	mul.lo.s32 	%r39, %r13, %r30;
	st.local.u32 	[%rd13], %r39;
	mov.u64 	%rd20, $str$3;
	cvta.global.u64 	%rd21, %rd20;
	{ // callseq 3, 0
	.param .b64 param0;
	st.param.b64 	[param0], %rd21;
	.param .b64 param1;
	st.param.b64 	[param1], %rd12;
	.param .b32 retval0;
	call.uni (retval0), 
	vprintf, 
	(
	param0, 
	param1
	);
	ld.param.b32 	%r40, [retval0];
	} // callseq 3
	ld.global.u32 	%r42, [%rd1];
	ld.global.f32 	%f3, [%rd2];
	cvt.f64.f32 	%fd1, %f3;
	st.local.v2.u32 	[%rd13], {%r12, %r23};
	st.local.v2.u32 	[%rd13+8], {%r4, %r42};
	st.local.v2.u32 	[%rd13+16], {%r12, %r23};
	st.local.u32 	[%rd13+24], %r4;
	st.local.f64 	[%rd13+32], %fd1;
	mov.u64 	%rd22, $str$4;
	cvta.global.u64 	%rd23, %rd22;
	{ // callseq 4, 0
	.param .b64 param0;
	st.param.b64 	[param0], %rd23;
	.param .b64 param1;
	st.param.b64 	[param1], %rd12;
	.param .b32 retval0;
	call.uni (retval0), 
	vprintf, 
	(
	param0, 
	param1
	);
	ld.param.b32 	%r43, [retval0];
	} // callseq 4
	st.local.v2.u32 	[%rd13], {%r16, %r21};
	st.local.u32 	[%rd13+8], %r17;
	mov.u64 	%rd24, $str$5;
	cvta.global.u64 	%rd25, %rd24;
	{ // callseq 5, 0
	.param .b64 param0;
	st.param.b64 	[param0], %rd25;
	.param .b64 param1;
	st.param.b64 	[param1], %rd12;
	.param .b32 retval0;
	call.uni (retval0), 
	vprintf, 
	(
	param0, 
	param1
	);
	ld.param.b32 	%r45, [retval0];
	} // callseq 5
$L__BB0_3:
	ret;

}


// ===== COMPILED SASS (sm_100) =====

	.target	sm_100

	.elftype	@"ET_EXEC"


//--------------------- .note.nv.tkinfo           --------------------------
	.section	.note.nv.tkinfo,"",@"SHT_NOTE"
	.sectionflags	@"SHF_NOTE_NV_TKINFO"
	.tkinfo
        /*0018*/ 	.word	0x00000002
        /*0030*/ 	.string	""
        /*0030*/ 	.string	"ptxas"
        /*0030*/ 	.string	"Cuda compilation tools, release 13.0, V13.0.88"
        /*0030*/ 	.string	"Build cuda_13.0.r13.0/compiler.36424714_0"
        /*0030*/ 	.string	"-arch sm_100 -m 64 "



//--------------------- .note.nv.cuinfo           --------------------------
	.section	.note.nv.cuinfo,"",@"SHT_NOTE"
	.sectionflags	@"SHF_NOTE_NV_CUINFO"
        /*0018*/ 	.short	0x0002
        /*001a*/ 	.short	0x0064
        /*001c*/ 	.short	0x0082
	.zero		2


//--------------------- .nv.info                  --------------------------
	.section	.nv.info,"",@"SHT_CUDA_INFO"
	.align	4


	//----- nvinfo : EIATTR_REGCOUNT
	.align		4
        /*0000*/ 	.byte	0x04, 0x2f
        /*0002*/ 	.short	(.L_9 - .L_8)
	.align		4
.L_8:
        /*0004*/ 	.word	index@(_Z6grid3Diiii)
        /*0008*/ 	.word	0x00000022


	//----- nvinfo : EIATTR_FRAME_SIZE
	.align		4
.L_9:
        /*000c*/ 	.byte	0x04, 0x11
        /*000e*/ 	.short	(.L_11 - .L_10)
	.align		4
.L_10:
        /*0010*/ 	.word	index@($__internal_0_$__cuda_sm20_sqrt_rn_f32_slowpath)
        /*0014*/ 	.word	0x00000028


	//----- nvinfo : EIATTR_FRAME_SIZE
	.align		4
.L_11:
        /*0018*/ 	.byte	0x04, 0x11
        /*001a*/ 	.short	(.L_13 - .L_12)
	.align		4
.L_12:
        /*001c*/ 	.word	index@(_Z6grid3Diiii)
        /*0020*/ 	.word	0x00000028


	//----- nvinfo : EIATTR_MIN_STACK_SIZE
	.align		4
.L_13:
        /*0024*/ 	.byte	0x04, 0x12
        /*0026*/ 	.short	(.L_15 - .L_14)
	.align		4
.L_14:
        /*0028*/ 	.word	index@(_Z6grid3Diiii)
        /*002c*/ 	.word	0x00000028
.L_15:


//--------------------- .nv.compat                --------------------------
	.section	.nv.compat,"",@"SHT_CUDA_COMPAT_INFO"
	.align	4
        /*0000*/ 	.byte	0x02, 0x09, 0x00, 0x00, 0x02, 0x02, 0x01, 0x00, 0x02, 0x05, 0x05, 0x00, 0x03, 0x07, 0x01, 0x01
        /*0010*/ 	.byte	0x02, 0x03, 0x00, 0x00, 0x02, 0x06, 0x01, 0x00, 0x04, 0x0b, 0x08, 0x00, 0x01, 0x00, 0x00, 0x00
        /*0020*/ 	.byte	0x00, 0x00, 0x00, 0x00


//--------------------- .nv.info._Z6grid3Diiii    --------------------------
	.section	.nv.info._Z6grid3Diiii,"",@"SHT_CUDA_INFO"
	.sectionflags	@""
	.align	4


	//----- nvinfo : EIATTR_CUDA_API_VERSION
	.align		4
        /*0000*/ 	.byte	0x04, 0x37
        /*0002*/ 	.short	(.L_17 - .L_16)
.L_16:
        /*0004*/ 	.word	0x00000082


	//----- nvinfo : EIATTR_KPARAM_INFO
	.align		4
.L_17:
        /*0008*/ 	.byte	0x04, 0x17
        /*000a*/ 	.short	(.L_19 - .L_18)
.L_18:
        /*000c*/ 	.word	0x00000000
        /*0010*/ 	.short	0x0003
        /*0012*/ 	.short	0x000c
        /*0014*/ 	.byte	0x00, 0xf0, 0x11, 0x00


	//----- nvinfo : EIATTR_KPARAM_INFO
	.align		4
.L_19:
        /*0018*/ 	.byte	0x04, 0x17
        /*001a*/ 	.short	(.L_21 - .L_20)
.L_20:
        /*001c*/ 	.word	0x00000000
        /*0020*/ 	.short	0x0002
        /*0022*/ 	.short	0x0008
        /*0024*/ 	.byte	0x00, 0xf0, 0x11, 0x00


	//----- nvinfo : EIATTR_KPARAM_INFO
	.align		4
.L_21:
        /*0028*/ 	.byte	0x04, 0x17
        /*002a*/ 	.short	(.L_23 - .L_22)
.L_22:
        /*002c*/ 	.word	0x00000000
        /*0030*/ 	.short	0x0001
        /*0032*/ 	.short	0x0004
        /*0034*/ 	.byte	0x00, 0xf0, 0x11, 0x00


	//----- nvinfo : EIATTR_KPARAM_INFO
	.align		4
.L_23:
        /*0038*/ 	.byte	0x04, 0x17
        /*003a*/ 	.short	(.L_25 - .L_24)
.L_24:
        /*003c*/ 	.word	0x00000000
        /*0040*/ 	.short	0x0000
        /*0042*/ 	.short	0x0000
        /*0044*/ 	.byte	0x00, 0xf0, 0x11, 0x00


	//----- nvinfo : EIATTR_SPARSE_MMA_MASK
	.align		4
.L_25:
        /*0048*/ 	.byte	0x03, 0x50
        /*004a*/ 	.short	0x0000


	//----- nvinfo : EIATTR_MAXREG_COUNT
	.align		4
        /*004c*/ 	.byte	0x03, 0x1b
        /*004e*/ 	.short	0x00ff


	//----- nvinfo : EIATTR_EXTERNS
	.align		4
        /*0050*/ 	.byte	0x04, 0x0f
        /*0052*/ 	.short	(.L_27 - .L_26)


	//   ....[0]....
	.align		4
.L_26:
        /*0054*/ 	.word	index@(vprintf)


	//----- nvinfo : EIATTR_MERCURY_ISA_VERSION
	.align		4
.L_27:
        /*0058*/ 	.byte	0x03, 0x5f
        /*005a*/ 	.short	0x0101


	//----- nvinfo : EIATTR_VRC_CTA_INIT_COUNT
	.align		4
        /*005c*/ 	.byte	0x02, 0x4a
	.zero		1
	.zero		1


	//----- nvinfo : EIATTR_SYSCALL_OFFSETS
	.align		4
        /*0060*/ 	.byte	0x04, 0x46
        /*0062*/ 	.short	(.L_29 - .L_28)


	//   ....[0]....
.L_28:
        /*0064*/ 	.word	0x00000510


	//   ....[1]....
        /*0068*/ 	.word	0x00000640


	//   ....[2]....
        /*006c*/ 	.word	0x00000700


	//   ....[3]....
        /*0070*/ 	.word	0x000007a0


	//   ....[4]....
        /*0074*/ 	.word	0x000008a0


	//   ....[5]....
        /*0078*/ 	.word	0x00000960


	//----- nvinfo : EIATTR_EXIT_INSTR_OFFSETS
	.align		4
.L_29:
        /*007c*/ 	.byte	0x04, 0x1c
        /*007e*/ 	.short	(.L_31 - .L_30)


	//   ....[0]....
.L_30:
        /*0080*/ 	.word	0x000001b0


	//   ....[1]....
        /*0084*/ 	.word	0x00000410


	//   ....[2]....
        /*0088*/ 	.word	0x00000970


	//----- nvinfo : EIATTR_CRS_STACK_SIZE
	.align		4
.L_31:
        /*008c*/ 	.byte	0x04, 0x1e
        /*008e*/ 	.short	(.L_33 - .L_32)
.L_32:
        /*0090*/ 	.word	0x00000000


	//----- nvinfo : EIATTR_CBANK_PARAM_SIZE
	.align		4
.L_33:
        /*0094*/ 	.byte	0x03, 0x19
        /*0096*/ 	.short	0x0010


	//----- nvinfo : EIATTR_PARAM_CBANK
	.align		4
        /*0098*/ 	.byte	0x04, 0x0a
        /*009a*/ 	.short	(.L_35 - .L_34)
	.align		4
.L_34:
        /*009c*/ 	.word	index@(.nv.constant0._Z6grid3Diiii)
        /*00a0*/ 	.short	0x0380
        /*00a2*/ 	.short	0x0010


	//----- nvinfo : EIATTR_SW_WAR
	.align		4
.L_35:
        /*00a4*/ 	.byte	0x04, 0x36
        /*00a6*/ 	.short	(.L_37 - .L_36)
.L_36:
        /*00a8*/ 	.word	0x00000008
.L_37:


//--------------------- .nv.callgraph             --------------------------
	.section	.nv.callgraph,"",@"SHT_CUDA_CALLGRAPH"
	.align	4
	.sectionentsize	8
	.align		4
        /*0000*/ 	.word	0x00000000
	.align		4
        /*0004*/ 	.word	0xffffffff
	.align		4
        /*0008*/ 	.word	index@(_Z6grid3Diiii)
	.align		4
        /*000c*/ 	.word	index@(vprintf)
	.align		4
        /*0010*/ 	.word	0x00000000
	.align		4
        /*0014*/ 	.word	0xfffffffe
	.align		4
        /*0018*/ 	.word	0x00000000
	.align		4
        /*001c*/ 	.word	0xfffffffd
	.align		4
        /*0020*/ 	.word	0x00000000
	.align		4
        /*0024*/ 	.word	0xfffffffc


//--------------------- .nv.constant4             --------------------------
	.section	.nv.constant4,"a",@progbits
	.align	8
	.align		8
.nv.constant4:
        /*0000*/ 	.dword	vprintf
	.align		8
        /*0008*/ 	.dword	a
	.align		8
        /*0010*/ 	.dword	b
	.align		8
        /*0018*/ 	.dword	$str
	.align		8
        /*0020*/ 	.dword	$str$1
	.align		8
        /*0028*/ 	.dword	$str$2
	.align		8
        /*0030*/ 	.dword	$str$3
	.align		8
        /*0038*/ 	.dword	$str$4
	.align		8
        /*0040*/ 	.dword	$str$5


//--------------------- .text._Z6grid3Diiii       --------------------------
	.section	.text._Z6grid3Diiii,"ax",@progbits
	.align	128
        .global         _Z6grid3Diiii
        .type           _Z6grid3Diiii,@function
        .size           _Z6grid3Diiii,(.L_x_11 - _Z6grid3Diiii)
        .other          _Z6grid3Diiii,@"STO_CUDA_ENTRY STV_DEFAULT"
_Z6grid3Diiii:
.text._Z6grid3Diiii:
[----:B------:R-:W0:Y:S01]  /*0000*/  LDC R1, c[0x0][0x37c] ;  /* 0x0000df00ff017b82 */ /* 0x000e220000000800 */
[----:B------:R-:W1:Y:S01]  /*0010*/  S2R R24, SR_TID.Y ;  /* 0x0000000000187919 */ /* 0x000e620000002200 */
[----:B------:R-:W2:Y:S01]  /*0020*/  LDCU UR39, c[0x0][0x2fc] ;  /* 0x00005f80ff2777ac */ /* 0x000ea20008000800 */
[----:B0-----:R-:W-:-:S05]  /*0030*/  IADD3 R1, PT, PT, R1, -0x28, RZ ;  /* 0xffffffd801017810 */ /* 0x001fca0007ffe0ff */
[----:B------:R-:W0:Y:S01]  /*0040*/  S2UR UR40, SR_CTAID.X ;  /* 0x00000000002879c3 */ /* 0x000e220000002500 */
[----:B------:R-:W1:Y:S01]  /*0050*/  S2R R17, SR_CTAID.Y ;  /* 0x0000000000117919 */ /* 0x000e620000002600 */
[----:B------:R-:W3:Y:S01]  /*0060*/  LDCU UR41, c[0x0][0x360] ;  /* 0x00006c00ff2977ac */ /* 0x000ee20008000800 */
[----:B------:R-:W-:Y:S01]  /*0070*/  R2UR UR4, R1 ;  /* 0x00000000010472ca */ /* 0x000fe200000e0000 */
[----:B------:R-:W3:Y:S01]  /*0080*/  S2R R3, SR_TID.X ;  /* 0x0000000000037919 */ /* 0x000ee20000002100 */
[----:B------:R-:W1:Y:S01]  /*0090*/  LDCU UR42, c[0x0][0x364] ;  /* 0x00006c80ff2a77ac */ /* 0x000e620008000800 */
[----:B------:R-:W3:Y:S01]  /*00a0*/  S2R R2, SR_CTAID.X ;  /* 0x0000000000027919 */ /* 0x000ee20000002500 */
[----:B------:R-:W4:Y:S01]  /*00b0*/  LDCU.64 UR6, c[0x0][0x380] ;  /* 0x00007000ff0677ac */ /* 0x000f220008000a00 */
[----:B------:R-:W5:Y:S01]  /*00c0*/  S2R R7, SR_TID.Z ;  /* 0x0000000000077919 */ /* 0x000f620000002300 */
[----:B------:R-:W5:Y:S01]  /*00d0*/  LDCU UR43, c[0x0][0x368] ;  /* 0x00006d00ff2b77ac */ /* 0x000f620008000800 */
[----:B------:R-:W5:Y:S01]  /*00e0*/  S2R R16, SR_CTAID.Z ;  /* 0x0000000000107919 */ /* 0x000f620000002700 */
[----:B------:R-:W0:Y:S01]  /*00f0*/  LDCU UR5, c[0x0][0x388] ;  /* 0x00007100ff0577ac */ /* 0x000e220008000800 */
[----:B------:R-:W2:Y:S01]  /*0100*/  LDCU UR38, c[0x0][0x2f8] ;  /* 0x00005f00ff2677ac */ /* 0x000ea20008000800 */
[----:B-1----:R-:W-:-:S05]  /*0110*/  IMAD R17, R17, UR42, R24 ;  /* 0x0000002a11117c24 */ /* 0x002fca000f8e0218 */
[----:B----4-:R-:W-:Y:S01]  /*0120*/  ISETP.GE.AND P0, PT, R17, UR7, PT ;  /* 0x0000000711007c0c */ /* 0x010fe2000bf06270 */
[----:B--2---:R-:W-:Y:S01]  /*0130*/  UIADD3 UR38, UP0, UPT, UR4, UR38, URZ ;  /* 0x0000002604267290 */ /* 0x004fe2000ff1e0ff */
[----:B---3--:R-:W-:-:S03]  /*0140*/  IMAD R2, R2, UR41, R3 ;  /* 0x0000002902027c24 */ /* 0x008fc6000f8e0203 */
[----:B------:R-:W-:Y:S02]  /*0150*/  UIADD3.X UR39, UPT, UPT, URZ, UR39, URZ, UP0, !UPT ;  /* 0x00000027ff277290 */ /* 0x000fe400087fe4ff */
[----:B------:R-:W-:Y:S01]  /*0160*/  ISETP.GE.OR P0, PT, R2, UR6, P0 ;  /* 0x0000000602007c0c */ /* 0x000fe20008706670 */
[----:B------:R-:W1:Y:S01]  /*0170*/  S2UR UR6, SR_CTAID.Z ;  /* 0x00000000000679c3 */ /* 0x000e620000002700 */
[----:B-----5:R-:W-:-:S05]  /*0180*/  IMAD R16, R16, UR43, R7 ;  /* 0x0000002b10107c24 */ /* 0x020fca000f8e0207 */
[----:B0-----:R-:W-:Y:S02]  /*0190*/  ISETP.GE.OR P0, PT, R16, UR5, P0 ;  /* 0x0000000510007c0c */ /* 0x001fe40008706670 */
[----:B------:R-:W0:Y:S11]  /*01a0*/  S2UR UR5, SR_CTAID.Y ;  /* 0x00000000000579c3 */ /* 0x000e360000002600 */
[----:B01----:R-:W-:Y:S05]  /*01b0*/  @P0 EXIT ;  /* 0x000000000000094d */ /* 0x003fea0003800000 */
[----:B------:R-:W0:Y:S01]  /*01c0*/  LDC.64 R4, c[0x4][0x8] ;  /* 0x01000200ff047b82 */ /* 0x000e220000000a00 */
[----:B------:R-:W1:Y:S01]  /*01d0*/  LDCU UR44, c[0x0][0x370] ;  /* 0x00006e00ff2c77ac */ /* 0x000e620008000800 */
[----:B------:R-:W-:Y:S01]  /*01e0*/  IMAD R24, R7, UR42, R24 ;  /* 0x0000002a07187c24 */ /* 0x000fe2000f8e0218 */
[----:B------:R-:W-:Y:S01]  /*01f0*/  BSSY.RECONVERGENT B0, `(.L_x_0) ;  /* 0x000001a000007945 */ /* 0x000fe20003800200 */
[----:B------:R-:W2:Y:S02]  /*0200*/  LDCU UR45, c[0x0][0x374] ;  /* 0x00006e80ff2d77ac */ /* 0x000ea40008000800 */
[----:B------:R-:W-:Y:S01]  /*0210*/  IMAD R24, R24, UR41, R3 ;  /* 0x0000002918187c24 */ /* 0x000fe2000f8e0203 */
[----:B------:R-:W-:Y:S01]  /*0220*/  UIMAD UR4, UR41, UR42, URZ ;  /* 0x0000002a290472a4 */ /* 0x000fe2000f8e02ff */
[----:B------:R-:W3:Y:S03]  /*0230*/  LDCU.64 UR36, c[0x0][0x358] ;  /* 0x00006b00ff2477ac */ /* 0x000ee60008000a00 */
[----:B------:R-:W-:-:S06]  /*0240*/  UIMAD UR4, UR4, UR43, URZ ;  /* 0x0000002b040472a4 */ /* 0x000fcc000f8e02ff */
[----:B------:R-:W-:Y:S01]  /*0250*/  IMAD.U32 R7, RZ, RZ, UR4 ;  /* 0x00000004ff077e24 */ /* 0x000fe2000f8e00ff */
[----:B--2---:R-:W-:Y:S01]  /*0260*/  UIMAD UR5, UR6, UR45, UR5 ;  /* 0x0000002d060572a4 */ /* 0x004fe2000f8e0205 */
[----:B0-----:R-:W-:-:S03]  /*0270*/  IMAD.WIDE.U32 R4, R16, 0x100000, R4 ;  /* 0x0010000010047825 */ /* 0x001fc600078e0004 */
[----:B-1----:R-:W-:Y:S01]  /*0280*/  UIMAD UR40, UR5, UR44, UR40 ;  /* 0x0000002c052872a4 */ /* 0x002fe2000f8e0228 */
[----:B------:R-:W-:-:S05]  /*0290*/  IMAD.WIDE.U32 R4, R17, 0x800, R4 ;  /* 0x0000080011047825 */ /* 0x000fca00078e0004 */
[----:B------:R-:W-:Y:S02]  /*02a0*/  IMAD R3, R7, UR40, R24 ;  /* 0x0000002807037c24 */ /* 0x000fe4000f8e0218 */
[----:B------:R-:W-:-:S03]  /*02b0*/  IMAD.WIDE R30, R2, 0x4, R4 ;  /* 0x00000004021e7825 */ /* 0x000fc600078e0204 */
[----:B------:R-:W-:Y:S02]  /*02c0*/  I2FP.F32.S32 R0, R3 ;  /* 0x0000000300007245 */ /* 0x000fe40000201400 */
[----:B---3--:R0:W-:Y:S02]  /*02d0*/  STG.E desc[UR36][R30.64], R3 ;  /* 0x000000031e007986 */ /* 0x0081e4000c101924 */
[----:B------:R-:W-:Y:S01]  /*02e0*/  IADD3 R4, PT, PT, R0, -0xd000000, RZ ;  /* 0xf300000000047810 */ /* 0x000fe20007ffe0ff */
[----:B------:R0:W1:Y:S03]  /*02f0*/  MUFU.RSQ R5, R0 ;  /* 0x0000000000057308 */ /* 0x0000660000001400 */
[----:B------:R-:W-:-:S13]  /*0300*/  ISETP.GT.U32.AND P0, PT, R4, 0x727fffff, PT ;  /* 0x727fffff0400780c */ /* 0x000fda0003f04070 */
[----:B0-----:R-:W-:Y:S05]  /*0310*/  @!P0 BRA `(.L_x_1) ;  /* 0x00000000000c8947 */ /* 0x001fea0003800000 */
[----:B------:R-:W-:-:S07]  /*0320*/  MOV R9, 0x340 ;  /* 0x0000034000097802 */ /* 0x000fce0000000f00 */
[----:B-1----:R-:W-:Y:S05]  /*0330*/  CALL.REL.NOINC `($__internal_0_$__cuda_sm20_sqrt_rn_f32_slowpath) ;  /* 0x0000000400907944 */ /* 0x002fea0003c00000 */
[----:B------:R-:W-:Y:S05]  /*0340*/  BRA `(.L_x_2) ;  /* 0x0000000000107947 */ /* 0x000fea0003800000 */
.L_x_1:
[----:B-1----:R-:W-:Y:S01]  /*0350*/  FMUL.FTZ R7, R0, R5 ;  /* 0x0000000500077220 */ /* 0x002fe20000410000 */
[----:B------:R-:W-:-:S03]  /*0360*/  FMUL.FTZ R5, R5, 0.5 ;  /* 0x3f00000005057820 */ /* 0x000fc60000410000 */
[----:B------:R-:W-:-:S04]  /*0370*/  FFMA R0, -R7, R7, R0 ;  /* 0x0000000707007223 */ /* 0x000fc80000000100 */
[----:B------:R-:W-:-:S07]  /*0380*/  FFMA R7, R0, R5, R7 ;  /* 0x0000000500077223 */ /* 0x000fce0000000007 */
.L_x_2:
[----:B------:R-:W-:Y:S05]  /*0390*/  BSYNC.RECONVERGENT B0 ;  /* 0x0000000000007941 */ /* 0x000fea0003800200 */
.L_x_0:
[----:B------:R-:W0:Y:S01]  /*03a0*/  LDC.64 R4, c[0x4][0x10] ;  /* 0x01000400ff047b82 */ /* 0x000e220000000a00 */
[----:B------:R-:W1:Y:S02]  /*03b0*/  LDCU UR4, c[0x0][0x38c] ;  /* 0x00007180ff0477ac */ /* 0x000e640008000800 */
[----:B-1----:R-:W-:Y:S01]  /*03c0*/  ISETP.NE.AND P0, PT, R3, UR4, PT ;  /* 0x0000000403007c0c */ /* 0x002fe2000bf05270 */
[----:B0-----:R-:W-:-:S04]  /*03d0*/  IMAD.WIDE.U32 R4, R16, 0x100000, R4 ;  /* 0x0010000010047825 */ /* 0x001fc800078e0004 */
[----:B------:R-:W-:-:S04]  /*03e0*/  IMAD.WIDE.U32 R4, R17, 0x800, R4 ;  /* 0x0000080011047825 */ /* 0x000fc800078e0004 */
[----:B------:R-:W-:-:S05]  /*03f0*/  IMAD.WIDE R28, R2, 0x4, R4 ;  /* 0x00000004021c7825 */ /* 0x000fca00078e0204 */
[----:B------:R0:W-:Y:S01]  /*0400*/  STG.E desc[UR36][R28.64], R7 ;  /* 0x000000071c007986 */ /* 0x0001e2000c101924 */
[----:B------:R-:W-:Y:S05]  /*0410*/  @P0 EXIT ;  /* 0x000000000000094d */ /* 0x000fea0003800000 */
[----:B------:R-:W1:Y:S01]  /*0420*/  LDC.64 R10, c[0x0][0x380] ;  /* 0x0000e000ff0a7b82 */ /* 0x000e620000000a00 */
[----:B------:R-:W-:Y:S01]  /*0430*/  MOV R0, 0x0 ;  /* 0x0000000000007802 */ /* 0x000fe20000000f00 */
[----:B------:R-:W2:Y:S01]  /*0440*/  LDCU.64 UR4, c[0x4][0x18] ;  /* 0x01000300ff0477ac */ /* 0x000ea20008000a00 */
[----:B------:R-:W-:Y:S01]  /*0450*/  IMAD.U32 R6, RZ, RZ, UR38 ;  /* 0x00000026ff067e24 */ /* 0x000fe2000f8e00ff */
[----:B0-----:R-:W-:-:S04]  /*0460*/  MOV R7, UR39 ;  /* 0x0000002700077c02 */ /* 0x001fc80008000f00 */
[----:B------:R-:W0:Y:S08]  /*0470*/  LDC R12, c[0x0][0x388] ;  /* 0x0000e200ff0c7b82 */ /* 0x000e300000000800 */
[----:B------:R-:W3:Y:S01]  /*0480*/  LDC R18, c[0x0][0x378] ;  /* 0x0000de00ff127b82 */ /* 0x000ee20000000800 */
[----:B--2---:R-:W-:Y:S01]  /*0490*/  IMAD.U32 R4, RZ, RZ, UR4 ;  /* 0x00000004ff047e24 */ /* 0x004fe2000f8e00ff */
[----:B------:R-:W-:Y:S01]  /*04a0*/  MOV R5, UR5 ;  /* 0x0000000500057c02 */ /* 0x000fe20008000f00 */
[----:B-1----:R-:W-:Y:S01]  /*04b0*/  IMAD R13, R11, R10, RZ ;  /* 0x0000000a0b0d7224 */ /* 0x002fe200078e02ff */
[----:B------:R1:W-:Y:S04]  /*04c0*/  STL.64 [R1], R10 ;  /* 0x0000000a01007387 */ /* 0x0003e80000100a00 */
[----:B------:R1:W2:Y:S01]  /*04d0*/  LDC.64 R8, c[0x4][R0] ;  /* 0x0100000000087b82 */ /* 0x0002a20000000a00 */
[----:B0-----:R-:W-:-:S05]  /*04e0*/  IMAD R13, R13, R12, RZ ;  /* 0x0000000c0d0d7224 */ /* 0x001fca00078e02ff */
[----:B------:R1:W-:Y:S02]  /*04f0*/  STL.64 [R1+0x8], R12 ;  /* 0x0000080c01007387 */ /* 0x0003e40000100a00 */
[----:B------:R-:W-:-:S07]  /*0500*/  LEPC R20, `(.L_x_3) ;  /* 0x000000001014794e */ /* 0x000fce0000000000 */
[----:B-123--:R-:W-:Y:S05]  /*0510*/  CALL.ABS.NOINC R8 ;  /* 0x0000000008007343 */ /* 0x00efea0003c00000 */
.L_x_3:
[----:B------:R-:W-:Y:S02]  /*0520*/  UIMAD UR4, UR41, UR42, URZ ;  /* 0x0000002a290472a4 */ /* 0x000fe4000f8e02ff */
[----:B------:R-:W-:Y:S01]  /*0530*/  MOV R10, UR41 ;  /* 0x00000029000a7c02 */ /* 0x000fe20008000f00 */
[----:B------:R-:W-:Y:S01]  /*0540*/  IMAD.U32 R11, RZ, RZ, UR42 ;  /* 0x0000002aff0b7e24 */ /* 0x000fe2000f8e00ff */
[----:B------:R-:W-:Y:S01]  /*0550*/  MOV R22, UR43 ;  /* 0x0000002b00167c02 */ /* 0x000fe20008000f00 */
[----:B------:R-:W0:Y:S01]  /*0560*/  LDCU.64 UR6, c[0x4][0x20] ;  /* 0x01000400ff0677ac */ /* 0x000e220008000a00 */
[----:B------:R-:W-:Y:S01]  /*0570*/  MOV R26, 0x0 ;  /* 0x00000000001a7802 */ /* 0x000fe20000000f00 */
[----:B------:R-:W-:Y:S01]  /*0580*/  IMAD.U32 R23, RZ, RZ, UR4 ;  /* 0x00000004ff177e24 */ /* 0x000fe2000f8e00ff */
[----:B------:R1:W-:Y:S01]  /*0590*/  STL.64 [R1], R10 ;  /* 0x0000000a01007387 */ /* 0x0003e20000100a00 */
[----:B------:R-:W-:Y:S01]  /*05a0*/  UIMAD UR4, UR44, UR45, URZ ;  /* 0x0000002d2c0472a4 */ /* 0x000fe2000f8e02ff */
[----:B------:R1:W2:Y:S01]  /*05b0*/  LDC.64 R8, c[0x4][R26] ;  /* 0x010000001a087b82 */ /* 0x0002a20000000a00 */
[----:B------:R-:W-:Y:S01]  /*05c0*/  IMAD R23, R23, UR43, RZ ;  /* 0x0000002b17177c24 */ /* 0x000fe2000f8e02ff */
[----:B------:R-:W-:Y:S01]  /*05d0*/  MOV R7, UR39 ;  /* 0x0000002700077c02 */ /* 0x000fe20008000f00 */
[----:B------:R-:W-:-:S02]  /*05e0*/  IMAD.U32 R6, RZ, RZ, UR38 ;  /* 0x00000026ff067e24 */ /* 0x000fc4000f8e00ff */
[----:B------:R-:W-:Y:S01]  /*05f0*/  IMAD R19, R18, UR4, RZ ;  /* 0x0000000412137c24 */ /* 0x000fe2000f8e02ff */
[----:B------:R1:W-:Y:S01]  /*0600*/  STL.64 [R1+0x8], R22 ;  /* 0x0000081601007387 */ /* 0x0003e20000100a00 */
[----:B0-----:R-:W-:Y:S01]  /*0610*/  IMAD.U32 R4, RZ, RZ, UR6 ;  /* 0x00000006ff047e24 */ /* 0x001fe2000f8e00ff */
[----:B------:R-:W-:-:S07]  /*0620*/  MOV R5, UR7 ;  /* 0x0000000700057c02 */ /* 0x000fce0008000f00 */
[----:B------:R-:W-:-:S07]  /*0630*/  LEPC R20, `(.L_x_4) ;  /* 0x000000001014794e */ /* 0x000fce0000000000 */
[----:B-12---:R-:W-:Y:S05]  /*0640*/  CALL.ABS.NOINC R8 ;  /* 0x0000000008007343 */ /* 0x006fea0003c00000 */
.L_x_4:
[----:B------:R-:W-:Y:S01]  /*0650*/  MOV R10, UR44 ;  /* 0x0000002c000a7c02 */ /* 0x000fe20008000f00 */
[----:B------:R-:W-:Y:S01]  /*0660*/  IMAD.U32 R11, RZ, RZ, UR45 ;  /* 0x0000002dff0b7e24 */ /* 0x000fe2000f8e00ff */
[----:B------:R0:W-:Y:S01]  /*0670*/  STL.64 [R1+0x8], R18 ;  /* 0x0000081201007387 */ /* 0x0001e20000100a00 */
[----:B------:R0:W1:Y:S01]  /*0680*/  LDC.64 R8, c[0x4][R26] ;  /* 0x010000001a087b82 */ /* 0x0000620000000a00 */
[----:B------:R-:W2:Y:S01]  /*0690*/  LDCU.64 UR4, c[0x4][0x28] ;  /* 0x01000500ff0477ac */ /* 0x000ea20008000a00 */
[----:B------:R-:W-:Y:S01]  /*06a0*/  IMAD.U32 R6, RZ, RZ, UR38 ;  /* 0x00000026ff067e24 */ /* 0x000fe2000f8e00ff */
[----:B------:R0:W-:Y:S01]  /*06b0*/  STL.64 [R1], R10 ;  /* 0x0000000a01007387 */ /* 0x0001e20000100a00 */
[----:B------:R-:W-:Y:S02]  /*06c0*/  MOV R7, UR39 ;  /* 0x0000002700077c02 */ /* 0x000fe40008000f00 */
[----:B--2---:R-:W-:Y:S02]  /*06d0*/  MOV R4, UR4 ;  /* 0x0000000400047c02 */ /* 0x004fe40008000f00 */
[----:B0-----:R-:W-:-:S07]  /*06e0*/  MOV R5, UR5 ;  /* 0x0000000500057c02 */ /* 0x001fce0008000f00 */
[----:B------:R-:W-:-:S07]  /*06f0*/  LEPC R20, `(.L_x_5) ;  /* 0x000000001014794e */ /* 0x000fce0000000000 */
[----:B-1----:R-:W-:Y:S05]  /*0700*/  CALL.ABS.NOINC R8 ;  /* 0x0000000008007343 */ /* 0x002fea0003c00000 */
.L_x_5:
[----:B------:R-:W-:Y:S01]  /*0710*/  IMAD R0, R23, R19, RZ ;  /* 0x0000001317007224 */ /* 0x000fe200078e02ff */
[----:B------:R0:W1:Y:S01]  /*0720*/  LDC.64 R8, c[0x4][R26] ;  /* 0x010000001a087b82 */ /* 0x0000620000000a00 */
[----:B------:R-:W2:Y:S01]  /*0730*/  LDCU.64 UR4, c[0x4][0x30] ;  /* 0x01000600ff0477ac */ /* 0x000ea20008000a00 */
[----:B------:R-:W-:Y:S02]  /*0740*/  MOV R6, UR38 ;  /* 0x0000002600067c02 */ /* 0x000fe40008000f00 */
[----:B------:R0:W-:Y:S01]  /*0750*/  STL [R1], R0 ;  /* 0x0000000001007387 */ /* 0x0001e20000100800 */
[----:B------:R-:W-:Y:S02]  /*0760*/  MOV R7, UR39 ;  /* 0x0000002700077c02 */ /* 0x000fe40008000f00 */
[----:B--2---:R-:W-:Y:S01]  /*0770*/  MOV R4, UR4 ;  /* 0x0000000400047c02 */ /* 0x004fe20008000f00 */
[----:B0-----:R-:W-:-:S07]  /*0780*/  IMAD.U32 R5, RZ, RZ, UR5 ;  /* 0x00000005ff057e24 */ /* 0x001fce000f8e00ff */
[----:B------:R-:W-:-:S07]  /*0790*/  LEPC R20, `(.L_x_6) ;  /* 0x000000001014794e */ /* 0x000fce0000000000 */
[----:B-1----:R-:W-:Y:S05]  /*07a0*/  CALL.ABS.NOINC R8 ;  /* 0x0000000008007343 */ /* 0x002fea0003c00000 */
.L_x_6:
[----:B------:R-:W2:Y:S04]  /*07b0*/  LDG.E R28, desc[UR36][R28.64] ;  /* 0x000000241c1c7981 */ /* 0x000ea8000c1e1900 */
[----:B------:R-:W3:Y:S01]  /*07c0*/  LDG.E R3, desc[UR36][R30.64] ;  /* 0x000000241e037981 */ /* 0x000ee2000c1e1900 */
[----:B------:R0:W1:Y:S01]  /*07d0*/  LDC.64 R10, c[0x4][R26] ;  /* 0x010000001a0a7b82 */ /* 0x0000620000000a00 */
[----:B------:R-:W4:Y:S01]  /*07e0*/  LDCU.64 UR4, c[0x4][0x38] ;  /* 0x01000700ff0477ac */ /* 0x000f220008000a00 */
[----:B------:R-:W-:Y:S01]  /*07f0*/  MOV R6, UR38 ;  /* 0x0000002600067c02 */ /* 0x000fe20008000f00 */
[----:B------:R0:W-:Y:S01]  /*0800*/  STL.64 [R1], R16 ;  /* 0x0000001001007387 */ /* 0x0001e20000100a00 */
[----:B------:R-:W-:-:S03]  /*0810*/  IMAD.U32 R7, RZ, RZ, UR39 ;  /* 0x00000027ff077e24 */ /* 0x000fc6000f8e00ff */
[----:B------:R0:W-:Y:S04]  /*0820*/  STL.64 [R1+0x10], R16 ;  /* 0x0000101001007387 */ /* 0x0001e80000100a00 */
[----:B------:R0:W-:Y:S01]  /*0830*/  STL [R1+0x18], R2 ;  /* 0x0000180201007387 */ /* 0x0001e20000100800 */
[----:B----4-:R-:W-:Y:S01]  /*0840*/  IMAD.U32 R4, RZ, RZ, UR4 ;  /* 0x00000004ff047e24 */ /* 0x010fe2000f8e00ff */
[----:B------:R-:W-:Y:S01]  /*0850*/  MOV R5, UR5 ;  /* 0x0000000500057c02 */ /* 0x000fe20008000f00 */
[----:B--2---:R-:W2:Y:S01]  /*0860*/  F2F.F64.F32 R8, R28 ;  /* 0x0000001c00087310 */ /* 0x004ea20000201800 */
[----:B---3--:R0:W-:Y:S04]  /*0870*/  STL.64 [R1+0x8], R2 ;  /* 0x0000080201007387 */ /* 0x0081e80000100a00 */
[----:B-12---:R0:W-:Y:S02]  /*0880*/  STL.64 [R1+0x20], R8 ;  /* 0x0000200801007387 */ /* 0x0061e40000100a00 */
[----:B------:R-:W-:-:S07]  /*0890*/  LEPC R20, `(.L_x_7) ;  /* 0x000000001014794e */ /* 0x000fce0000000000 */
[----:B0-----:R-:W-:Y:S05]  /*08a0*/  CALL.ABS.NOINC R10 ;  /* 0x000000000a007343 */ /* 0x001fea0003c00000 */
.L_x_7:
[----:B------:R-:W0:Y:S01]  /*08b0*/  LDC R25, c[0x0][0x38c] ;  /* 0x0000e300ff197b82 */ /* 0x000e220000000800 */
[----:B------:R-:W-:Y:S01]  /*08c0*/  MOV R0, UR40 ;  /* 0x0000002800007c02 */ /* 0x000fe20008000f00 */
[----:B------:R-:W1:Y:S01]  /*08d0*/  LDCU.64 UR4, c[0x4][0x40] ;  /* 0x01000800ff0477ac */ /* 0x000e620008000a00 */
[----:B------:R-:W-:Y:S02]  /*08e0*/  MOV R6, UR38 ;  /* 0x0000002600067c02 */ /* 0x000fe40008000f00 */
[----:B------:R-:W-:Y:S01]  /*08f0*/  MOV R7, UR39 ;  /* 0x0000002700077c02 */ /* 0x000fe20008000f00 */
[----:B------:R2:W-:Y:S02]  /*0900*/  STL [R1+0x8], R0 ;  /* 0x0000080001007387 */ /* 0x0005e40000100800 */
[----:B------:R-:W3:Y:S01]  /*0910*/  LDC.64 R26, c[0x4][R26] ;  /* 0x010000001a1a7b82 */ /* 0x000ee20000000a00 */
[----:B-1----:R-:W-:Y:S01]  /*0920*/  MOV R4, UR4 ;  /* 0x0000000400047c02 */ /* 0x002fe20008000f00 */
[----:B------:R-:W-:Y:S01]  /*0930*/  IMAD.U32 R5, RZ, RZ, UR5 ;  /* 0x00000005ff057e24 */ /* 0x000fe2000f8e00ff */
[----:B0-----:R2:W-:Y:S06]  /*0940*/  STL.64 [R1], R24 ;  /* 0x0000001801007387 */ /* 0x0015ec0000100a00 */
[----:B------:R-:W-:-:S07]  /*0950*/  LEPC R20, `(.L_x_8) ;  /* 0x000000001014794e */ /* 0x000fce0000000000 */
[----:B--23--:R-:W-:Y:S05]  /*0960*/  CALL.ABS.NOINC R26 ;  /* 0x000000001a007343 */ /* 0x00cfea0003c00000 */
.L_x_8:
[----:B------:R-:W-:Y:S05]  /*0970*/  EXIT ;  /* 0x000000000000794d */ /* 0x000fea0003800000 */
        .weak           $__internal_0_$__cuda_sm20_sqrt_rn_f32_slowpath
        .type           $__internal_0_$__cuda_sm20_sqrt_rn_f32_slowpath,@function
        .size           $__internal_0_$__cuda_sm20_sqrt_rn_f32_slowpath,(.L_x_11 - $__internal_0_$__cuda_sm20_sqrt_rn_f32_slowpath)
$__internal_0_$__cuda_sm20_sqrt_rn_f32_slowpath:
[----:B------:R-:W-:-:S13]  /*0980*/  LOP3.LUT P0, RZ, R0, 0x7fffffff, RZ, 0xc0, !PT ;  /* 0x7fffffff00ff7812 */ /* 0x000fda000780c0ff */
[----:B------:R-:W-:Y:S01]  /*0990*/  @!P0 IMAD.MOV.U32 R4, RZ, RZ, R0 ;  /* 0x000000ffff048224 */ /* 0x000fe200078e0000 */
[----:B------:R-:W-:Y:S06]  /*09a0*/  @!P0 BRA `(.L_x_9) ;  /* 0x0000000000408947 */ /* 0x000fec0003800000 */
[----:B------:R-:W-:-:S13]  /*09b0*/  FSETP.GEU.FTZ.AND P0, PT, R0, RZ, PT ;  /* 0x000000ff0000720b */ /* 0x000fda0003f1e000 */
[----:B------:R-:W-:Y:S01]  /*09c0*/  @!P0 MOV R4, 0x7fffffff ;  /* 0x7fffffff00048802 */ /* 0x000fe20000000f00 */
[----:B------:R-:W-:Y:S06]  /*09d0*/  @!P0 BRA `(.L_x_9) ;  /* 0x0000000000348947 */ /* 0x000fec0003800000 */
[----:B------:R-:W-:-:S13]  /*09e0*/  FSETP.GTU.FTZ.AND P0, PT, |R0|, +INF , PT ;  /* 0x7f8000000000780b */ /* 0x000fda0003f1c200 */
[----:B------:R-:W-:Y:S01]  /*09f0*/  @P0 FADD.FTZ R4, R0, 1 ;  /* 0x3f80000000040421 */ /* 0x000fe20000010000 */
[----:B------:R-:W-:Y:S06]  /*0a00*/  @P0 BRA `(.L_x_9) ;  /* 0x0000000000280947 */ /* 0x000fec0003800000 */
[----:B------:R-:W-:-:S13]  /*0a10*/  FSETP.NEU.FTZ.AND P0, PT, |R0|, +INF , PT ;  /* 0x7f8000000000780b */ /* 0x000fda0003f1d200 */
[----:B------:R-:W-:-:S04]  /*0a20*/  @P0 FFMA R5, R0, 1.84467440737095516160e+19, RZ ;  /* 0x5f80000000050823 */ /* 0x000fc800000000ff */
[----:B------:R-:W0:Y:S02]  /*0a30*/  @P0 MUFU.RSQ R4, R5 ;  /* 0x0000000500040308 */ /* 0x000e240000001400 */
[----:B0-----:R-:W-:Y:S01]  /*0a40*/  @P0 FMUL.FTZ R6, R5, R4 ;  /* 0x0000000405060220 */ /* 0x001fe20000410000 */
[----:B------:R-:W-:Y:S01]  /*0a50*/  @P0 FMUL.FTZ R8, R4, 0.5 ;  /* 0x3f00000004080820 */ /* 0x000fe20000410000 */
[----:B------:R-:W-:Y:S02]  /*0a60*/  @!P0 MOV R4, R0 ;  /* 0x0000000000048202 */ /* 0x000fe40000000f00 */
[----:B------:R-:W-:-:S04]  /*0a70*/  @P0 FADD.FTZ R7, -R6, -RZ ;  /* 0x800000ff06070221 */ /* 0x000fc80000010100 */
[----:B------:R-:W-:-:S04]  /*0a80*/  @P0 FFMA R7, R6, R7, R5 ;  /* 0x0000000706070223 */ /* 0x000fc80000000005 */
[----:B------:R-:W-:-:S04]  /*0a90*/  @P0 FFMA R7, R7, R8, R6 ;  /* 0x0000000807070223 */ /* 0x000fc80000000006 */
[----:B------:R-:W-:-:S07]  /*0aa0*/  @P0 FMUL.FTZ R4, R7, 2.3283064365386962891e-10 ;  /* 0x2f80000007040820 */ /* 0x000fce0000410000 */
.L_x_9:
[----:B------:R-:W-:Y:S02]  /*0ab0*/  HFMA2 R5, -RZ, RZ, 0, 0 ;  /* 0x00000000ff057431 */ /* 0x000fe400000001ff */
[----:B------:R-:W-:Y:S01]  /*0ac0*/  IMAD.MOV.U32 R7, RZ, RZ, R4 ;  /* 0x000000ffff077224 */ /* 0x000fe200078e0004 */
[----:B------:R-:W-:-:S04]  /*0ad0*/  MOV R4, R9 ;  /* 0x0000000900047202 */ /* 0x000fc80000000f00 */
[----:B------:R-:W-:Y:S05]  /*0ae0*/  RET.REL.NODEC R4 `(_Z6grid3Diiii) ;  /* 0xfffffff404447950 */ /* 0x000fea0003c3ffff */
.L_x_10:
[----:B------:R-:W-:-:S00]  /*0af0*/  BRA `(.L_x_10) ;  /* 0xfffffffc00fc7947 */ /* 0x000fc0000383ffff */
[----:B------:R-:W-:-:S00]  /*0b00*/  NOP ;  /* 0x0000000000007918 */ /* 0x000fc00000000000 */
[----:B------:R-:W-:-:S00]  /*0b10*/  NOP ;  /* 0x0000000000007918 */ /* 0x000fc00000000000 */
[----:B------:R-:W-:-:S00]  /*0b20*/  NOP ;  /* 0x0000000000007918 */ /* 0x000fc00000000000 */
[----:B------:R-:W-:-:S00]  /*0b30*/  NOP ;  /* 0x0000000000007918 */ /* 0x000fc00000000000 */
[----:B------:R-:W-:-:S00]  /*0b40*/  NOP ;  /* 0x0000000000007918 */ /* 0x000fc00000000000 */
[----:B------:R-:W-:-:S00]  /*0b50*/  NOP ;  /* 0x0000000000007918 */ /* 0x000fc00000000000 */
[----:B------:R-:W-:-:S00]  /*0b60*/  NOP ;  /* 0x0000000000007918 */ /* 0x000fc00000000000 */
[----:B------:R-:W-:-:S00]  /*0b70*/  NOP ;  /* 0x0000000000007918 */ /* 0x000fc00000000000 */
.L_x_11:


//--------------------- .nv.global.init           --------------------------
	.section	.nv.global.init,"aw",@progbits
.nv.global.init:
	.type		$str,@object
	.size		$str,($str$2 - $str)
$str:
        /*0000*/ 	.byte	0x61, 0x72, 0x72, 0x61, 0x79, 0x20, 0x73, 0x69, 0x7a, 0x65, 0x20, 0x20, 0x20, 0x25, 0x33, 0x64
        /*0010*/ 	.byte	0x20, 0x78, 0x20, 0x25, 0x33, 0x64, 0x20, 0x78, 0x20, 0x25, 0x33, 0x64, 0x20, 0x3d, 0x20, 0x25
        /*0020*/ 	.byte	0x64, 0x0a, 0x00
	.type		$str$2,@object
	.size		$str$2,($str$1 - $str$2)
$str$2:
        /*0023*/ 	.byte	0x74, 0x68, 0x72, 0x65, 0x61, 0x64, 0x20, 0x20, 0x67, 0x72, 0x69, 0x64, 0x20, 0x25, 0x33, 0x64
        /*0033*/ 	.byte	0x20, 0x78, 0x20, 0x25, 0x33, 0x64, 0x20, 0x78, 0x20, 0x25, 0x33, 0x64, 0x20, 0x3d, 0x20, 0x25
        /*0043*/ 	.byte	0x64, 0x0a, 0x00
	.type		$str$1,@object
	.size		$str$1,($str$3 - $str$1)
$str$1:
        /*0046*/ 	.byte	0x74, 0x68, 0x72, 0x65, 0x61, 0x64, 0x20, 0x62, 0x6c, 0x6f, 0x63, 0x6b, 0x20, 0x25, 0x33, 0x64
        /*0056*/ 	.byte	0x20, 0x78, 0x20, 0x25, 0x33, 0x64, 0x20, 0x78, 0x20, 0x25, 0x33, 0x64, 0x20, 0x3d, 0x20, 0x25
        /*0066*/ 	.byte	0x64, 0x0a, 0x00
	.type		$str$3,@object
	.size		$str$3,($str$4 - $str$3)
$str$3:
        /*0069*/ 	.byte	0x74, 0x6f, 0x74, 0x61, 0x6c, 0x20, 0x6e, 0x75, 0x6d, 0x62, 0x65, 0x72, 0x20, 0x6f, 0x66, 0x20
        /*0079*/ 	.byte	0x74, 0x68, 0x72, 0x65, 0x61, 0x64, 0x73, 0x20, 0x69, 0x6e, 0x20, 0x67, 0x72, 0x69, 0x64, 0x20
        /*0089*/ 	.byte	0x25, 0x64, 0x0a, 0x00
	.type		$str$4,@object
	.size		$str$4,($str$5 - $str$4)
$str$4:
        /*008d*/ 	.byte	0x61, 0x5b, 0x25, 0x64, 0x5d, 0x5b, 0x25, 0x64, 0x5d, 0x5b, 0x25, 0x64, 0x5d, 0x20, 0x3d, 0x20
        /*009d*/ 	.byte	0x25, 0x69, 0x20, 0x61, 0x6e, 0x64, 0x20, 0x62, 0x5b, 0x25, 0x64, 0x5d, 0x5b, 0x25, 0x64, 0x5d
        /*00ad*/ 	.byte	0x5b, 0x25, 0x64, 0x5d, 0x20, 0x3d, 0x20, 0x25, 0x66, 0x0a, 0x00
	.type		$str$5,@object
	.size		$str$5,(.L_7 - $str$5)
$str$5:
        /*00b8*/ 	.byte	0x72, 0x61, 0x6e, 0x6b, 0x5f, 0x69, 0x6e, 0x5f, 0x62, 0x6c, 0x6f, 0x63, 0x6b, 0x20, 0x3d, 0x20
        /*00c8*/ 	.byte	0x25, 0x64, 0x20, 0x72, 0x61, 0x6e, 0x6b, 0x5f, 0x69, 0x6e, 0x5f, 0x67, 0x72, 0x69, 0x64, 0x20
        /*00d8*/ 	.byte	0x3d, 0x20, 0x25, 0x64, 0x20, 0x72, 0x61, 0x6e, 0x6b, 0x20, 0x6f, 0x66, 0x20, 0x62, 0x6c, 0x6f
        /*00e8*/ 	.byte	0x63, 0x6b, 0x5f, 0x72, 0x61, 0x6e, 0x6b, 0x5f, 0x69, 0x6e, 0x5f, 0x67, 0x72, 0x69, 0x64, 0x20
        /*00f8*/ 	.byte	0x3d, 0x20, 0x25, 0x64, 0x0a, 0x00
.L_7:


//--------------------- .nv.shared.reserved.0     --------------------------
	.section	.nv.shared.reserved.0,"aw",@nobits
	.weak		__nv_reservedSMEM_offset_0_alias
	.size		__nv_reservedSMEM_offset_0_alias, 0, 64
	.other		__nv_reservedSMEM_offset_0_alias,@"STO_CUDA_RESERVED_SHARED STV_DEFAULT"
__nv_reservedSMEM_offset_0_alias:
	.zero		0
	.zero		64


//--------------------- .nv.global                --------------------------
	.section	.nv.global,"aw",@nobits
	.align	4
.nv.global:
	.type		a,@object
	.size		a,(b - a)
a:
	.zero		268435456
	.type		b,@object
	.size		b,(.L_1 - b)
b:
	.zero		268435456
.L_1:


//--------------------- .nv.constant0._Z6grid3Diiii --------------------------
	.section	.nv.constant0._Z6grid3Diiii,"a",@progbits
	.sectionflags	@""
	.align	4
.nv.constant0._Z6grid3Diiii:
	.zero		912


//--------------------- SYMBOLS --------------------------

	.type		.nv.reservedSmem.offset0,@object
	.size		.nv.reservedSmem.offset0,0x4
	.type		vprintf,@function
